//
// Generated by NVIDIA NVVM Compiler
//
// Compiler Build ID: CL-19805474
// Cuda compilation tools, release 7.5, V7.5.16
// Based on LLVM 3.4svn
//

.version 4.3
.target sm_20
.address_size 64

	// .globl	_Z6inpolyiPKfS0_iPb

.visible .entry _Z6inpolyiPKfS0_iPb(
	.param .u32 _Z6inpolyiPKfS0_iPb_param_0,
	.param .u64 _Z6inpolyiPKfS0_iPb_param_1,
	.param .u64 _Z6inpolyiPKfS0_iPb_param_2,
	.param .u32 _Z6inpolyiPKfS0_iPb_param_3,
	.param .u64 _Z6inpolyiPKfS0_iPb_param_4
)
{
	.reg .pred 	%p<11>;
	.reg .b16 	%rs<9>;
	.reg .f32 	%f<16>;
	.reg .b32 	%r<28>;
	.reg .b64 	%rd<22>;


	ld.param.u32 	%r7, [_Z6inpolyiPKfS0_iPb_param_0];
	ld.param.u64 	%rd7, [_Z6inpolyiPKfS0_iPb_param_1];
	ld.param.u64 	%rd8, [_Z6inpolyiPKfS0_iPb_param_2];
	ld.param.u32 	%r8, [_Z6inpolyiPKfS0_iPb_param_3];
	ld.param.u64 	%rd9, [_Z6inpolyiPKfS0_iPb_param_4];
	cvta.to.global.u64 	%rd20, %rd8;
	mov.u32 	%r9, %ntid.x;
	mov.u32 	%r10, %ctaid.x;
	mov.u32 	%r11, %tid.x;
	mad.lo.s32 	%r1, %r9, %r10, %r11;
	mov.u32 	%r12, %ntid.y;
	mov.u32 	%r13, %ctaid.y;
	mov.u32 	%r14, %tid.y;
	mad.lo.s32 	%r2, %r12, %r13, %r14;
	setp.lt.s32	%p1, %r1, %r7;
	setp.lt.s32	%p2, %r2, %r7;
	and.pred  	%p3, %p1, %p2;
	@!%p3 bra 	BB0_8;
	bra.uni 	BB0_1;

BB0_1:
	mov.u16 	%rs8, 0;
	setp.lt.s32	%p4, %r8, 1;
	@%p4 bra 	BB0_7;

	cvta.to.global.u64 	%rd21, %rd7;
	add.s32 	%r26, %r8, -1;
	cvt.rn.f32.s32	%f1, %r2;
	cvt.rn.f32.s32	%f2, %r1;
	mul.wide.s32 	%rd10, %r26, 4;
	add.s64 	%rd11, %rd20, %rd10;
	ldu.global.f32 	%f15, [%rd11];
	mov.u16 	%rs8, 0;
	mov.u32 	%r27, 0;

BB0_3:
	mov.u32 	%r25, %r27;
	mov.u32 	%r4, %r26;
	mov.u32 	%r26, %r25;
	mov.f32 	%f4, %f15;
	ld.global.f32 	%f15, [%rd20];
	setp.gt.f32	%p5, %f15, %f1;
	setp.gt.f32	%p6, %f4, %f1;
	xor.pred  	%p7, %p5, %p6;
	@!%p7 bra 	BB0_6;
	bra.uni 	BB0_4;

BB0_4:
	cvta.to.global.u64 	%rd12, %rd8;
	mul.wide.s32 	%rd13, %r4, 4;
	add.s64 	%rd14, %rd12, %rd13;
	cvta.to.global.u64 	%rd15, %rd7;
	add.s64 	%rd16, %rd15, %rd13;
	ld.global.f32 	%f6, [%rd21];
	ld.global.f32 	%f7, [%rd16];
	sub.f32 	%f8, %f7, %f6;
	sub.f32 	%f9, %f1, %f15;
	mul.f32 	%f10, %f8, %f9;
	ld.global.f32 	%f11, [%rd14];
	sub.f32 	%f12, %f11, %f15;
	div.rn.f32 	%f13, %f10, %f12;
	add.f32 	%f14, %f13, %f6;
	setp.geu.f32	%p8, %f2, %f14;
	@%p8 bra 	BB0_6;

	and.b16  	%rs7, %rs8, 255;
	setp.eq.s16	%p9, %rs7, 0;
	selp.u16	%rs8, 1, 0, %p9;

BB0_6:
	add.s64 	%rd21, %rd21, 4;
	add.s64 	%rd20, %rd20, 4;
	add.s32 	%r27, %r26, 1;
	setp.lt.s32	%p10, %r27, %r8;
	@%p10 bra 	BB0_3;

BB0_7:
	mad.lo.s32 	%r24, %r1, %r7, %r2;
	cvt.s64.s32	%rd17, %r24;
	cvta.to.global.u64 	%rd18, %rd9;
	add.s64 	%rd19, %rd18, %rd17;
	st.global.u8 	[%rd19], %rs8;

BB0_8:
	ret;
}




// ===== COMPILED SASS (sm_100) =====

	.target	sm_100

	.elftype	@"ET_EXEC"


//--------------------- .note.nv.tkinfo           --------------------------
	.section	.note.nv.tkinfo,"",@"SHT_NOTE"
	.sectionflags	@"SHF_NOTE_NV_TKINFO"
	.tkinfo
        /*0018*/ 	.word	0x00000002
        /*0030*/ 	.string	""
        /*0030*/ 	.string	"ptxas"
        /*0030*/ 	.string	"Cuda compilation tools, release 13.0, V13.0.88"
        /*0030*/ 	.string	"Build cuda_13.0.r13.0/compiler.36424714_0"
        /*0030*/ 	.string	"-arch sm_100 "



//--------------------- .note.nv.cuinfo           --------------------------
	.section	.note.nv.cuinfo,"",@"SHT_NOTE"
	.sectionflags	@"SHF_NOTE_NV_CUINFO"
        /*0018*/ 	.short	0x0002
        /*001a*/ 	.short	0x0014
        /*001c*/ 	.short	0x0082
	.zero		2


//--------------------- .nv.info                  --------------------------
	.section	.nv.info,"",@"SHT_CUDA_INFO"
	.align	4


	//----- nvinfo : EIATTR_REGCOUNT
	.align		4
        /*0000*/ 	.byte	0x04, 0x2f
        /*0002*/ 	.short	(.L_1 - .L_0)
	.align		4
.L_0:
        /*0004*/ 	.word	index@(_Z6inpolyiPKfS0_iPb)
        /*0008*/ 	.word	0x0000001a


	//----- nvinfo : EIATTR_FRAME_SIZE
	.align		4
.L_1:
        /*000c*/ 	.byte	0x04, 0x11
        /*000e*/ 	.short	(.L_3 - .L_2)
	.align		4
.L_2:
        /*0010*/ 	.word	index@($__internal_0_$__cuda_sm3x_div_rn_noftz_f32_slowpath)
        /*0014*/ 	.word	0x00000000


	//----- nvinfo : EIATTR_FRAME_SIZE
	.align		4
.L_3:
        /*0018*/ 	.byte	0x04, 0x11
        /*001a*/ 	.short	(.L_5 - .L_4)
	.align		4
.L_4:
        /*001c*/ 	.word	index@(_Z6inpolyiPKfS0_iPb)
        /*0020*/ 	.word	0x00000000


	//----- nvinfo : EIATTR_MIN_STACK_SIZE
	.align		4
.L_5:
        /*0024*/ 	.byte	0x04, 0x12
        /*0026*/ 	.short	(.L_7 - .L_6)
	.align		4
.L_6:
        /*0028*/ 	.word	index@(_Z6inpolyiPKfS0_iPb)
        /*002c*/ 	.word	0x00000000
.L_7:


//--------------------- .nv.compat                --------------------------
	.section	.nv.compat,"",@"SHT_CUDA_COMPAT_INFO"
	.align	4
        /*0000*/ 	.byte	0x02, 0x09, 0x00, 0x00, 0x02, 0x02, 0x01, 0x00, 0x02, 0x05, 0x05, 0x00, 0x03, 0x07, 0x01, 0x01
        /*0010*/ 	.byte	0x02, 0x03, 0x00, 0x00, 0x02, 0x06, 0x01, 0x00, 0x04, 0x0b, 0x08, 0x00, 0x01, 0x00, 0x00, 0x00
        /*0020*/ 	.byte	0x00, 0x00, 0x00, 0x00


//--------------------- .nv.info._Z6inpolyiPKfS0_iPb --------------------------
	.section	.nv.info._Z6inpolyiPKfS0_iPb,"",@"SHT_CUDA_INFO"
	.sectionflags	@""
	.align	4


	//----- nvinfo : EIATTR_CUDA_API_VERSION
	.align		4
        /*0000*/ 	.byte	0x04, 0x37
        /*0002*/ 	.short	(.L_9 - .L_8)
.L_8:
        /*0004*/ 	.word	0x00000082


	//----- nvinfo : EIATTR_KPARAM_INFO
	.align		4
.L_9:
        /*0008*/ 	.byte	0x04, 0x17
        /*000a*/ 	.short	(.L_11 - .L_10)
.L_10:
        /*000c*/ 	.word	0x00000000
        /*0010*/ 	.short	0x0004
        /*0012*/ 	.short	0x0020
        /*0014*/ 	.byte	0x00, 0xf0, 0x21, 0x00


	//----- nvinfo : EIATTR_KPARAM_INFO
	.align		4
.L_11:
        /*0018*/ 	.byte	0x04, 0x17
        /*001a*/ 	.short	(.L_13 - .L_12)
.L_12:
        /*001c*/ 	.word	0x00000000
        /*0020*/ 	.short	0x0003
        /*0022*/ 	.short	0x0018
        /*0024*/ 	.byte	0x00, 0xf0, 0x11, 0x00


	//----- nvinfo : EIATTR_KPARAM_INFO
	.align		4
.L_13:
        /*0028*/ 	.byte	0x04, 0x17
        /*002a*/ 	.short	(.L_15 - .L_14)
.L_14:
        /*002c*/ 	.word	0x00000000
        /*0030*/ 	.short	0x0002
        /*0032*/ 	.short	0x0010
        /*0034*/ 	.byte	0x00, 0xf0, 0x21, 0x00


	//----- nvinfo : EIATTR_KPARAM_INFO
	.align		4
.L_15:
        /*0038*/ 	.byte	0x04, 0x17
        /*003a*/ 	.short	(.L_17 - .L_16)
.L_16:
        /*003c*/ 	.word	0x00000000
        /*0040*/ 	.short	0x0001
        /*0042*/ 	.short	0x0008
        /*0044*/ 	.byte	0x00, 0xf0, 0x21, 0x00


	//----- nvinfo : EIATTR_KPARAM_INFO
	.align		4
.L_17:
        /*0048*/ 	.byte	0x04, 0x17
        /*004a*/ 	.short	(.L_19 - .L_18)
.L_18:
        /*004c*/ 	.word	0x00000000
        /*0050*/ 	.short	0x0000
        /*0052*/ 	.short	0x0000
        /*0054*/ 	.byte	0x00, 0xf0, 0x11, 0x00


	//----- nvinfo : EIATTR_SPARSE_MMA_MASK
	.align		4
.L_19:
        /*0058*/ 	.byte	0x03, 0x50
        /*005a*/ 	.short	0x0000


	//----- nvinfo : EIATTR_MAXREG_COUNT
	.align		4
        /*005c*/ 	.byte	0x03, 0x1b
        /*005e*/ 	.short	0x00ff


	//----- nvinfo : EIATTR_MERCURY_ISA_VERSION
	.align		4
        /*0060*/ 	.byte	0x03, 0x5f
        /*0062*/ 	.short	0x0101


	//----- nvinfo : EIATTR_VRC_CTA_INIT_COUNT
	.align		4
        /*0064*/ 	.byte	0x02, 0x4a
	.zero		1
	.zero		1


	//----- nvinfo : EIATTR_EXIT_INSTR_OFFSETS
	.align		4
        /*0068*/ 	.byte	0x04, 0x1c
        /*006a*/ 	.short	(.L_21 - .L_20)


	//   ....[0]....
.L_20:
        /*006c*/ 	.word	0x000000d0


	//   ....[1]....
        /*0070*/ 	.word	0x00000540


	//----- nvinfo : EIATTR_CRS_STACK_SIZE
	.align		4
.L_21:
        /*0074*/ 	.byte	0x04, 0x1e
        /*0076*/ 	.short	(.L_23 - .L_22)
.L_22:
        /*0078*/ 	.word	0x00000000


	//----- nvinfo : EIATTR_CBANK_PARAM_SIZE
	.align		4
.L_23:
        /*007c*/ 	.byte	0x03, 0x19
        /*007e*/ 	.short	0x0028


	//----- nvinfo : EIATTR_PARAM_CBANK
	.align		4
        /*0080*/ 	.byte	0x04, 0x0a
        /*0082*/ 	.short	(.L_25 - .L_24)
	.align		4
.L_24:
        /*0084*/ 	.word	index@(.nv.constant0._Z6inpolyiPKfS0_iPb)
        /*0088*/ 	.short	0x0380
        /*008a*/ 	.short	0x0028


	//----- nvinfo : EIATTR_SW_WAR
	.align		4
.L_25:
        /*008c*/ 	.byte	0x04, 0x36
        /*008e*/ 	.short	(.L_27 - .L_26)
.L_26:
        /*0090*/ 	.word	0x00000008
.L_27:


//--------------------- .nv.callgraph             --------------------------
	.section	.nv.callgraph,"",@"SHT_CUDA_CALLGRAPH"
	.align	4
	.sectionentsize	8
	.align		4
        /*0000*/ 	.word	0x00000000
	.align		4
        /*0004*/ 	.word	0xffffffff
	.align		4
        /*0008*/ 	.word	0x00000000
	.align		4
        /*000c*/ 	.word	0xfffffffe
	.align		4
        /*0010*/ 	.word	0x00000000
	.align		4
        /*0014*/ 	.word	0xfffffffd
	.align		4
        /*0018*/ 	.word	0x00000000
	.align		4
        /*001c*/ 	.word	0xfffffffc


//--------------------- .text._Z6inpolyiPKfS0_iPb --------------------------
	.section	.text._Z6inpolyiPKfS0_iPb,"ax",@progbits
	.align	128
        .global         _Z6inpolyiPKfS0_iPb
        .type           _Z6inpolyiPKfS0_iPb,@function
        .size           _Z6inpolyiPKfS0_iPb,(.L_x_18 - _Z6inpolyiPKfS0_iPb)
        .other          _Z6inpolyiPKfS0_iPb,@"STO_CUDA_ENTRY STV_DEFAULT"
_Z6inpolyiPKfS0_iPb:
.text._Z6inpolyiPKfS0_iPb:
[----:B------:R-:W-:Y:S01]  /*0000*/  LDC R1, c[0x0][0x37c] ;  /* 0x0000df00ff017b82 */ /* 0x000fe20000000800 */
[----:B------:R-:W0:Y:S01]  /*0010*/  S2R R2, SR_CTAID.Y ;  /* 0x0000000000027919 */ /* 0x000e220000002600 */
[----:B------:R-:W1:Y:S01]  /*0020*/  LDCU UR4, c[0x0][0x360] ;  /* 0x00006c00ff0477ac */ /* 0x000e620008000800 */
[----:B------:R-:W0:Y:S01]  /*0030*/  S2R R3, SR_TID.Y ;  /* 0x0000000000037919 */ /* 0x000e220000002200 */
[----:B------:R-:W0:Y:S01]  /*0040*/  LDCU UR5, c[0x0][0x364] ;  /* 0x00006c80ff0577ac */ /* 0x000e220008000800 */
[----:B------:R-:W1:Y:S01]  /*0050*/  S2R R9, SR_CTAID.X ;  /* 0x0000000000097919 */ /* 0x000e620000002500 */
[----:B------:R-:W2:Y:S01]  /*0060*/  LDCU UR6, c[0x0][0x380] ;  /* 0x00007000ff0677ac */ /* 0x000ea20008000800 */
[----:B------:R-:W1:Y:S01]  /*0070*/  S2R R0, SR_TID.X ;  /* 0x0000000000007919 */ /* 0x000e620000002100 */
[----:B------:R-:W3:Y:S01]  /*0080*/  LDCU.64 UR8, c[0x0][0x390] ;  /* 0x00007200ff0877ac */ /* 0x000ee20008000a00 */
[----:B0-----:R-:W-:-:S05]  /*0090*/  IMAD R2, R2, UR5, R3 ;  /* 0x0000000502027c24 */ /* 0x001fca000f8e0203 */
[----:B--2---:R-:W-:Y:S01]  /*00a0*/  ISETP.GE.AND P0, PT, R2, UR6, PT ;  /* 0x0000000602007c0c */ /* 0x004fe2000bf06270 */
[----:B-1----:R-:W-:-:S05]  /*00b0*/  IMAD R9, R9, UR4, R0 ;  /* 0x0000000409097c24 */ /* 0x002fca000f8e0200 */
[----:B------:R-:W-:-:S13]  /*00c0*/  ISETP.LT.AND P0, PT, R9, UR6, !P0 ;  /* 0x0000000609007c0c */ /* 0x000fda000c701270 */
[----:B---3--:R-:W-:Y:S05]  /*00d0*/  @!P0 EXIT ;  /* 0x000000000000894d */ /* 0x008fea0003800000 */
[----:B------:R-:W0:Y:S01]  /*00e0*/  LDC R8, c[0x0][0x398] ;  /* 0x0000e600ff087b82 */ /* 0x000e220000000800 */
[----:B------:R-:W1:Y:S01]  /*00f0*/  LDCU.64 UR4, c[0x0][0x358] ;  /* 0x00006b00ff0477ac */ /* 0x000e620008000a00 */
[----:B------:R-:W-:Y:S02]  /*0100*/  PRMT R10, RZ, 0x7610, R10 ;  /* 0x00007610ff0a7816 */ /* 0x000fe4000000000a */
[----:B0-----:R-:W-:-:S13]  /*0110*/  ISETP.GE.AND P0, PT, R8, 0x1, PT ;  /* 0x000000010800780c */ /* 0x001fda0003f06270 */
[----:B-1----:R-:W-:Y:S05]  /*0120*/  @!P0 BRA `(.L_x_0) ;  /* 0x0000000000ec8947 */ /* 0x002fea0003800000 */
[----:B------:R-:W0:Y:S01]  /*0130*/  LDC.64 R14, c[0x0][0x390] ;  /* 0x0000e400ff0e7b82 */ /* 0x000e220000000a00 */
[----:B------:R-:W-:Y:S01]  /*0140*/  VIADD R8, R8, 0xffffffff ;  /* 0xffffffff08087836 */ /* 0x000fe20000000000 */
[----:B------:R-:W1:Y:S01]  /*0150*/  LDCU UR12, c[0x0][0x398] ;  /* 0x00007300ff0c77ac */ /* 0x000e620008000800 */
[----:B------:R-:W2:Y:S05]  /*0160*/  LDCU.64 UR6, c[0x0][0x388] ;  /* 0x00007100ff0677ac */ /* 0x000eaa0008000a00 */
[----:B------:R-:W3:Y:S08]  /*0170*/  LDC.64 R6, c[0x0][0x390] ;  /* 0x0000e400ff067b82 */ /* 0x000ef00000000a00 */
[----:B------:R-:W4:Y:S01]  /*0180*/  LDC.64 R4, c[0x0][0x388] ;  /* 0x0000e200ff047b82 */ /* 0x000f220000000a00 */
[----:B0-----:R-:W-:-:S05]  /*0190*/  IMAD.WIDE R14, R8, 0x4, R14 ;  /* 0x00000004080e7825 */ /* 0x001fca00078e020e */
[----:B------:R0:W5:Y:S01]  /*01a0*/  LDG.E R11, desc[UR4][R14.64] ;  /* 0x000000040e0b7981 */ /* 0x000162000c1e1900 */
[----:B------:R-:W-:Y:S01]  /*01b0*/  I2FP.F32.S32 R12, R2 ;  /* 0x00000002000c7245 */ /* 0x000fe20000201400 */
[----:B------:R-:W-:Y:S01]  /*01c0*/  IMAD.MOV.U32 R0, RZ, RZ, RZ ;  /* 0x000000ffff007224 */ /* 0x000fe200078e00ff */
[----:B------:R-:W-:Y:S02]  /*01d0*/  I2FP.F32.S32 R13, R9 ;  /* 0x00000009000d7245 */ /* 0x000fe40000201400 */
[----:B-123--:R-:W-:-:S07]  /*01e0*/  PRMT R10, RZ, 0x7610, R10 ;  /* 0x00007610ff0a7816 */ /* 0x00efce000000000a */
.L_x_5:
[----:B0-----:R-:W-:Y:S02]  /*01f0*/  IMAD.U32 R15, RZ, RZ, UR9 ;  /* 0x00000009ff0f7e24 */ /* 0x001fe4000f8e00ff */
[----:B------:R-:W-:-:S05]  /*0200*/  IMAD.U32 R14, RZ, RZ, UR8 ;  /* 0x00000008ff0e7e24 */ /* 0x000fca000f8e00ff */
[----:B------:R-:W2:Y:S01]  /*0210*/  LDG.E R15, desc[UR4][R14.64] ;  /* 0x000000040e0f7981 */ /* 0x000ea2000c1e1900 */
[-C--:B-----5:R-:W-:Y:S01]  /*0220*/  FSETP.GT.AND P0, PT, R11, R12.reuse, PT ;  /* 0x0000000c0b00720b */ /* 0x0a0fe20003f04000 */
[----:B------:R-:W-:Y:S01]  /*0230*/  BSSY.RECONVERGENT B0, `(.L_x_1) ;  /* 0x0000023000007945 */ /* 0x000fe20003800200 */
[----:B------:R-:W-:Y:S02]  /*0240*/  IMAD.MOV.U32 R3, RZ, RZ, R8 ;  /* 0x000000ffff037224 */ /* 0x000fe400078e0008 */
[----:B------:R-:W-:Y:S01]  /*0250*/  IMAD.MOV.U32 R8, RZ, RZ, R0 ;  /* 0x000000ffff087224 */ /* 0x000fe200078e0000 */
[----:B--2---:R-:W-:Y:S01]  /*0260*/  FSETP.GT.XOR P0, PT, R15, R12, P0 ;  /* 0x0000000c0f00720b */ /* 0x004fe20000704800 */
[----:B------:R-:W-:-:S12]  /*0270*/  IMAD.MOV.U32 R11, RZ, RZ, R15 ;  /* 0x000000ffff0b7224 */ /* 0x000fd800078e000f */
[----:B------:R-:W-:Y:S05]  /*0280*/  @!P0 BRA `(.L_x_2) ;  /* 0x0000000000748947 */ /* 0x000fea0003800000 */
[----:B------:R-:W-:-:S06]  /*0290*/  IMAD.WIDE R16, R3, 0x4, R6 ;  /* 0x0000000403107825 */ /* 0x000fcc00078e0206 */
[----:B------:R-:W2:Y:S01]  /*02a0*/  LDG.E R16, desc[UR4][R16.64] ;  /* 0x0000000410107981 */ /* 0x000ea2000c1e1900 */
[----:B----4-:R-:W-:-:S04]  /*02b0*/  IMAD.WIDE R18, R3, 0x4, R4 ;  /* 0x0000000403127825 */ /* 0x010fc800078e0204 */
[----:B------:R-:W-:Y:S02]  /*02c0*/  IMAD.U32 R14, RZ, RZ, UR6 ;  /* 0x00000006ff0e7e24 */ /* 0x000fe4000f8e00ff */
[----:B------:R-:W-:Y:S01]  /*02d0*/  IMAD.U32 R15, RZ, RZ, UR7 ;  /* 0x00000007ff0f7e24 */ /* 0x000fe2000f8e00ff */
[----:B------:R-:W3:Y:S04]  /*02e0*/  LDG.E R19, desc[UR4][R18.64] ;  /* 0x0000000412137981 */ /* 0x000ee8000c1e1900 */
[----:B------:R-:W3:Y:S01]  /*02f0*/  LDG.E R14, desc[UR4][R14.64] ;  /* 0x000000040e0e7981 */ /* 0x000ee2000c1e1900 */
[----:B------:R-:W-:Y:S01]  /*0300*/  FADD R21, R12, -R11 ;  /* 0x8000000b0c157221 */ /* 0x000fe20000000000 */
[----:B------:R-:W-:Y:S01]  /*0310*/  BSSY.RECONVERGENT B1, `(.L_x_3) ;  /* 0x000000f000017945 */ /* 0x000fe20003800200 */
[----:B--2---:R-:W-:-:S04]  /*0320*/  FADD R3, -R11, R16 ;  /* 0x000000100b037221 */ /* 0x004fc80000000100 */
[----:B------:R-:W0:Y:S01]  /*0330*/  MUFU.RCP R20, R3 ;  /* 0x0000000300147308 */ /* 0x000e220000001000 */
[----:B---3--:R-:W-:-:S04]  /*0340*/  FADD R0, -R14, R19 ;  /* 0x000000130e007221 */ /* 0x008fc80000000100 */
[----:B------:R-:W-:-:S04]  /*0350*/  FMUL R0, R0, R21 ;  /* 0x0000001500007220 */ /* 0x000fc80000400000 */
[----:B------:R-:W1:Y:S01]  /*0360*/  FCHK P0, R0, R3 ;  /* 0x0000000300007302 */ /* 0x000e620000000000 */
[----:B0-----:R-:W-:-:S04]  /*0370*/  FFMA R23, -R3, R20, 1 ;  /* 0x3f80000003177423 */ /* 0x001fc80000000114 */
[----:B------:R-:W-:-:S04]  /*0380*/  FFMA R23, R20, R23, R20 ;  /* 0x0000001714177223 */ /* 0x000fc80000000014 */
[----:B------:R-:W-:-:S04]  /*0390*/  FFMA R16, R0, R23, RZ ;  /* 0x0000001700107223 */ /* 0x000fc800000000ff */
[----:B------:R-:W-:-:S04]  /*03a0*/  FFMA R17, -R3, R16, R0 ;  /* 0x0000001003117223 */ /* 0x000fc80000000100 */
[----:B------:R-:W-:Y:S01]  /*03b0*/  FFMA R17, R23, R17, R16 ;  /* 0x0000001117117223 */ /* 0x000fe20000000010 */
[----:B-1----:R-:W-:Y:S06]  /*03c0*/  @!P0 BRA `(.L_x_4) ;  /* 0x00000000000c8947 */ /* 0x002fec0003800000 */
[----:B------:R-:W-:-:S07]  /*03d0*/  MOV R16, 0x3f0 ;  /* 0x000003f000107802 */ /* 0x000fce0000000f00 */
[----:B------:R-:W-:Y:S05]  /*03e0*/  CALL.REL.NOINC `($__internal_0_$__cuda_sm3x_div_rn_noftz_f32_slowpath) ;  /* 0x0000000000587944 */ /* 0x000fea0003c00000 */
[----:B------:R-:W-:-:S07]  /*03f0*/  IMAD.MOV.U32 R17, RZ, RZ, R0 ;  /* 0x000000ffff117224 */ /* 0x000fce00078e0000 */
.L_x_4:
[----:B------:R-:W-:Y:S05]  /*0400*/  BSYNC.RECONVERGENT B1 ;  /* 0x0000000000017941 */ /* 0x000fea0003800200 */
.L_x_3:
[----:B------:R-:W-:-:S05]  /*0410*/  FADD R14, R14, R17 ;  /* 0x000000110e0e7221 */ /* 0x000fca0000000000 */
[----:B------:R-:W-:-:S13]  /*0420*/  FSETP.GEU.AND P0, PT, R13, R14, PT ;  /* 0x0000000e0d00720b */ /* 0x000fda0003f0e000 */
[----:B------:R-:W-:-:S04]  /*0430*/  @!P0 LOP3.LUT P1, RZ, R10, 0xff, RZ, 0xc0, !PT ;  /* 0x000000ff0aff8812 */ /* 0x000fc8000782c0ff */
[----:B------:R-:W-:-:S04]  /*0440*/  @!P0 SEL R0, RZ, 0x1, P1 ;  /* 0x00000001ff008807 */ /* 0x000fc80000800000 */
[----:B------:R-:W-:-:S07]  /*0450*/  @!P0 PRMT R10, R0, 0x7610, R10 ;  /* 0x00007610000a8816 */ /* 0x000fce000000000a */
.L_x_2:
[----:B------:R-:W-:Y:S05]  /*0460*/  BSYNC.RECONVERGENT B0 ;  /* 0x0000000000007941 */ /* 0x000fea0003800200 */
.L_x_1:
[----:B------:R-:W-:Y:S01]  /*0470*/  VIADD R0, R8, 0x1 ;  /* 0x0000000108007836 */ /* 0x000fe20000000000 */
[----:B------:R-:W-:Y:S02]  /*0480*/  UIADD3 UR6, UP0, UPT, UR6, 0x4, URZ ;  /* 0x0000000406067890 */ /* 0x000fe4000ff1e0ff */
[----:B------:R-:W-:Y:S02]  /*0490*/  UIADD3 UR8, UP1, UPT, UR8, 0x4, URZ ;  /* 0x0000000408087890 */ /* 0x000fe4000ff3e0ff */
[----:B------:R-:W-:Y:S01]  /*04a0*/  ISETP.GE.AND P0, PT, R0, UR12, PT ;  /* 0x0000000c00007c0c */ /* 0x000fe2000bf06270 */
[----:B------:R-:W-:Y:S02]  /*04b0*/  UIADD3.X UR7, UPT, UPT, URZ, UR7, URZ, UP0, !UPT ;  /* 0x00000007ff077290 */ /* 0x000fe400087fe4ff */
[----:B------:R-:W-:-:S10]  /*04c0*/  UIADD3.X UR9, UPT, UPT, URZ, UR9, URZ, UP1, !UPT ;  /* 0x00000009ff097290 */ /* 0x000fd40008ffe4ff */
[----:B------:R-:W-:Y:S05]  /*04d0*/  @!P0 BRA `(.L_x_5) ;  /* 0xfffffffc00448947 */ /* 0x000fea000383ffff */
.L_x_0:
[----:B------:R-:W0:Y:S01]  /*04e0*/  LDCU UR13, c[0x0][0x380] ;  /* 0x00007000ff0d77ac */ /* 0x000e220008000800 */
[----:B------:R-:W1:Y:S01]  /*04f0*/  LDCU.64 UR10, c[0x0][0x3a0] ;  /* 0x00007400ff0a77ac */ /* 0x000e620008000a00 */
[----:B0-----:R-:W-:-:S05]  /*0500*/  IMAD R9, R9, UR13, R2 ;  /* 0x0000000d09097c24 */ /* 0x001fca000f8e0202 */
[----:B-1----:R-:W-:-:S04]  /*0510*/  IADD3 R2, P0, PT, R9, UR10, RZ ;  /* 0x0000000a09027c10 */ /* 0x002fc8000ff1e0ff */
[----:B------:R-:W-:-:S05]  /*0520*/  LEA.HI.X.SX32 R3, R9, UR11, 0x1, P0 ;  /* 0x0000000b09037c11 */ /* 0x000fca00080f0eff */
[----:B------:R-:W-:Y:S01]  /*0530*/  STG.E.U8 desc[UR4][R2.64], R10 ;  /* 0x0000000a02007986 */ /* 0x000fe2000c101104 */
[----:B------:R-:W-:Y:S05]  /*0540*/  EXIT ;  /* 0x000000000000794d */ /* 0x000fea0003800000 */
        .weak           $__internal_0_$__cuda_sm3x_div_rn_noftz_f32_slowpath
        .type           $__internal_0_$__cuda_sm3x_div_rn_noftz_f32_slowpath,@function
        .size           $__internal_0_$__cuda_sm3x_div_rn_noftz_f32_slowpath,(.L_x_18 - $__internal_0_$__cuda_sm3x_div_rn_noftz_f32_slowpath)
$__internal_0_$__cuda_sm3x_div_rn_noftz_f32_slowpath:
[--C-:B------:R-:W-:Y:S01]  /*0550*/  SHF.R.U32.HI R15, RZ, 0x17, R3.reuse ;  /* 0x00000017ff0f7819 */ /* 0x100fe20000011603 */
[----:B------:R-:W-:Y:S01]  /*0560*/  BSSY.RECONVERGENT B2, `(.L_x_6) ;  /* 0x0000064000027945 */ /* 0x000fe20003800200 */
[--C-:B------:R-:W-:Y:S01]  /*0570*/  SHF.R.U32.HI R17, RZ, 0x17, R0.reuse ;  /* 0x00000017ff117819 */ /* 0x100fe20000011600 */
[----:B------:R-:W-:Y:S01]  /*0580*/  IMAD.MOV.U32 R18, RZ, RZ, R0 ;  /* 0x000000ffff127224 */ /* 0x000fe200078e0000 */
[----:B------:R-:W-:Y:S01]  /*0590*/  LOP3.LUT R15, R15, 0xff, RZ, 0xc0, !PT ;  /* 0x000000ff0f0f7812 */ /* 0x000fe200078ec0ff */
[----:B------:R-:W-:Y:S01]  /*05a0*/  IMAD.MOV.U32 R19, RZ, RZ, R3 ;  /* 0x000000ffff137224 */ /* 0x000fe200078e0003 */
[----:B------:R-:W-:-:S03]  /*05b0*/  LOP3.LUT R22, R17, 0xff, RZ, 0xc0, !PT ;  /* 0x000000ff11167812 */ /* 0x000fc600078ec0ff */
[----:B------:R-:W-:Y:S02]  /*05c0*/  VIADD R21, R15, 0xffffffff ;  /* 0xffffffff0f157836 */ /* 0x000fe40000000000 */
[----:B------:R-:W-:-:S03]  /*05d0*/  VIADD R20, R22, 0xffffffff ;  /* 0xffffffff16147836 */ /* 0x000fc60000000000 */
[----:B------:R-:W-:-:S04]  /*05e0*/  ISETP.GT.U32.AND P0, PT, R21, 0xfd, PT ;  /* 0x000000fd1500780c */ /* 0x000fc80003f04070 */
[----:B------:R-:W-:-:S13]  /*05f0*/  ISETP.GT.U32.OR P0, PT, R20, 0xfd, P0 ;  /* 0x000000fd1400780c */ /* 0x000fda0000704470 */
[----:B------:R-:W-:Y:S01]  /*0600*/  @!P0 IMAD.MOV.U32 R17, RZ, RZ, RZ ;  /* 0x000000ffff118224 */ /* 0x000fe200078e00ff */
[----:B------:R-:W-:Y:S06]  /*0610*/  @!P0 BRA `(.L_x_7) ;  /* 0x00000000005c8947 */ /* 0x000fec0003800000 */
[----:B------:R-:W-:Y:S02]  /*0620*/  FSETP.GTU.FTZ.AND P0, PT, |R0|, +INF , PT ;  /* 0x7f8000000000780b */ /* 0x000fe40003f1c200 */
[----:B------:R-:W-:-:S04]  /*0630*/  FSETP.GTU.FTZ.AND P1, PT, |R3|, +INF , PT ;  /* 0x7f8000000300780b */ /* 0x000fc80003f3c200 */
[----:B------:R-:W-:-:S13]  /*0640*/  PLOP3.LUT P0, PT, P0, P1, PT, 0xf8, 0x8f ;  /* 0x00000000008f781c */ /* 0x000fda0000703f70 */
[----:B------:R-:W-:Y:S05]  /*0650*/  @P0 BRA `(.L_x_8) ;  /* 0x00000004004c0947 */ /* 0x000fea0003800000 */
[----:B------:R-:W-:-:S13]  /*0660*/  LOP3.LUT P0, RZ, R19, 0x7fffffff, R18, 0xc8, !PT ;  /* 0x7fffffff13ff7812 */ /* 0x000fda000780c812 */
[----:B------:R-:W-:Y:S05]  /*0670*/  @!P0 BRA `(.L_x_9) ;  /* 0x00000004003c8947 */ /* 0x000fea0003800000 */
[C---:B------:R-:W-:Y:S02]  /*0680*/  FSETP.NEU.FTZ.AND P2, PT, |R0|.reuse, +INF , PT ;  /* 0x7f8000000000780b */ /* 0x040fe40003f5d200 */
[----:B------:R-:W-:Y:S02]  /*0690*/  FSETP.NEU.FTZ.AND P1, PT, |R3|, +INF , PT ;  /* 0x7f8000000300780b */ /* 0x000fe40003f3d200 */
[----:B------:R-:W-:-:S11]  /*06a0*/  FSETP.NEU.FTZ.AND P0, PT, |R0|, +INF , PT ;  /* 0x7f8000000000780b */ /* 0x000fd60003f1d200 */
[----:B------:R-:W-:Y:S05]  /*06b0*/  @!P1 BRA !P2, `(.L_x_9) ;  /* 0x00000004002c9947 */ /* 0x000fea0005000000 */
[----:B------:R-:W-:-:S04]  /*06c0*/  LOP3.LUT P2, RZ, R18, 0x7fffffff, RZ, 0xc0, !PT ;  /* 0x7fffffff12ff7812 */ /* 0x000fc8000784c0ff */
[----:B------:R-:W-:-:S13]  /*06d0*/  PLOP3.LUT P1, PT, P1, P2, PT, 0x2f, 0xf2 ;  /* 0x0000000000f2781c */ /* 0x000fda0000f24577 */
[----:B------:R-:W-:Y:S05]  /*06e0*/  @P1 BRA `(.L_x_10) ;  /* 0x0000000400181947 */ /* 0x000fea0003800000 */
[----:B------:R-:W-:-:S04]  /*06f0*/  LOP3.LUT P1, RZ, R19, 0x7fffffff, RZ, 0xc0, !PT ;  /* 0x7fffffff13ff7812 */ /* 0x000fc8000782c0ff */
[----:B------:R-:W-:-:S13]  /*0700*/  PLOP3.LUT P0, PT, P0, P1, PT, 0x2f, 0xf2 ;  /* 0x0000000000f2781c */ /* 0x000fda0000702577 */
[----:B------:R-:W-:Y:S05]  /*0710*/  @P0 BRA `(.L_x_11) ;  /* 0x0000000400000947 */ /* 0x000fea0003800000 */
[----:B------:R-:W-:Y:S02]  /*0720*/  ISETP.GE.AND P0, PT, R20, RZ, PT ;  /* 0x000000ff1400720c */ /* 0x000fe40003f06270 */
[----:B------:R-:W-:-:S11]  /*0730*/  ISETP.GE.AND P1, PT, R21, RZ, PT ;  /* 0x000000ff1500720c */ /* 0x000fd60003f26270 */
[----:B------:R-:W-:Y:S02]  /*0740*/  @P0 IMAD.MOV.U32 R17, RZ, RZ, RZ ;  /* 0x000000ffff110224 */ /* 0x000fe400078e00ff */
[----:B------:R-:W-:Y:S01]  /*0750*/  @!P0 FFMA R18, R0, 1.84467440737095516160e+19, RZ ;  /* 0x5f80000000128823 */ /* 0x000fe200000000ff */
[----:B------:R-:W-:Y:S02]  /*0760*/  @!P0 IMAD.MOV.U32 R17, RZ, RZ, -0x40 ;  /* 0xffffffc0ff118424 */ /* 0x000fe400078e00ff */
[----:B------:R-:W-:Y:S02]  /*0770*/  @!P1 FFMA R19, R3, 1.84467440737095516160e+19, RZ ;  /* 0x5f80000003139823 */ /* 0x000fe400000000ff */
[----:B------:R-:W-:-:S07]  /*0780*/  @!P1 VIADD R17, R17, 0x40 ;  /* 0x0000004011119836 */ /* 0x000fce0000000000 */
.L_x_7:
[----:B------:R-:W-:Y:S01]  /*0790*/  LEA R0, R15, 0xc0800000, 0x17 ;  /* 0xc08000000f007811 */ /* 0x000fe200078eb8ff */
[----:B------:R-:W-:Y:S04]  /*07a0*/  BSSY.RECONVERGENT B3, `(.L_x_12) ;  /* 0x0000036000037945 */ /* 0x000fe80003800200 */
[----:B------:R-:W-:Y:S02]  /*07b0*/  IMAD.IADD R20, R19, 0x1, -R0 ;  /* 0x0000000113147824 */ /* 0x000fe400078e0a00 */
[----:B------:R-:W-:Y:S02]  /*07c0*/  VIADD R19, R22, 0xffffff81 ;  /* 0xffffff8116137836 */ /* 0x000fe40000000000 */
[----:B------:R0:W1:Y:S01]  /*07d0*/  MUFU.RCP R3, R20 ;  /* 0x0000001400037308 */ /* 0x0000620000001000 */
[----:B------:R-:W-:Y:S01]  /*07e0*/  FADD.FTZ R21, -R20, -RZ ;  /* 0x800000ff14157221 */ /* 0x000fe20000010100 */
[C---:B------:R-:W-:Y:S01]  /*07f0*/  IMAD R0, R19.reuse, -0x800000, R18 ;  /* 0xff80000013007824 */ /* 0x040fe200078e0212 */
[----:B0-----:R-:W-:-:S05]  /*0800*/  IADD3 R20, PT, PT, R19, 0x7f, -R15 ;  /* 0x0000007f13147810 */ /* 0x001fca0007ffe80f */
[----:B------:R-:W-:Y:S02]  /*0810*/  IMAD.IADD R20, R20, 0x1, R17 ;  /* 0x0000000114147824 */ /* 0x000fe400078e0211 */
[----:B-1----:R-:W-:-:S04]  /*0820*/  FFMA R22, R3, R21, 1 ;  /* 0x3f80000003167423 */ /* 0x002fc80000000015 */
[----:B------:R-:W-:-:S04]  /*0830*/  FFMA R3, R3, R22, R3 ;  /* 0x0000001603037223 */ /* 0x000fc80000000003 */
[----:B------:R-:W-:-:S04]  /*0840*/  FFMA R18, R0, R3, RZ ;  /* 0x0000000300127223 */ /* 0x000fc800000000ff */
[----:B------:R-:W-:-:S04]  /*0850*/  FFMA R22, R21, R18, R0 ;  /* 0x0000001215167223 */ /* 0x000fc80000000000 */
[----:B------:R-:W-:-:S04]  /*0860*/  FFMA R18, R3, R22, R18 ;  /* 0x0000001603127223 */ /* 0x000fc80000000012 */
[----:B------:R-:W-:-:S04]  /*0870*/  FFMA R21, R21, R18, R0 ;  /* 0x0000001215157223 */ /* 0x000fc80000000000 */
[----:B------:R-:W-:-:S05]  /*0880*/  FFMA R0, R3, R21, R18 ;  /* 0x0000001503007223 */ /* 0x000fca0000000012 */
[----:B------:R-:W-:-:S04]  /*0890*/  SHF.R.U32.HI R15, RZ, 0x17, R0 ;  /* 0x00000017ff0f7819 */ /* 0x000fc80000011600 */
[----:B------:R-:W-:-:S05]  /*08a0*/  LOP3.LUT R15, R15, 0xff, RZ, 0xc0, !PT ;  /* 0x000000ff0f0f7812 */ /* 0x000fca00078ec0ff */
[----:B------:R-:W-:-:S04]  /*08b0*/  IMAD.IADD R19, R15, 0x1, R20 ;  /* 0x000000010f137824 */ /* 0x000fc800078e0214 */
[----:B------:R-:W-:-:S05]  /*08c0*/  VIADD R15, R19, 0xffffffff ;  /* 0xffffffff130f7836 */ /* 0x000fca0000000000 */
[----:B------:R-:W-:-:S13]  /*08d0*/  ISETP.GE.U32.AND P0, PT, R15, 0xfe, PT ;  /* 0x000000fe0f00780c */ /* 0x000fda0003f06070 */
[----:B------:R-:W-:Y:S05]  /*08e0*/  @!P0 BRA `(.L_x_13) ;  /* 0x0000000000808947 */ /* 0x000fea0003800000 */
[----:B------:R-:W-:-:S13]  /*08f0*/  ISETP.GT.AND P0, PT, R19, 0xfe, PT ;  /* 0x000000fe1300780c */ /* 0x000fda0003f04270 */
[----:B------:R-:W-:Y:S05]  /*0900*/  @P0 BRA `(.L_x_14) ;  /* 0x00000000006c0947 */ /* 0x000fea0003800000 */
[----:B------:R-:W-:-:S13]  /*0910*/  ISETP.GE.AND P0, PT, R19, 0x1, PT ;  /* 0x000000011300780c */ /* 0x000fda0003f06270 */
[----:B------:R-:W-:Y:S05]  /*0920*/  @P0 BRA `(.L_x_15) ;  /* 0x0000000000740947 */ /* 0x000fea0003800000 */
[----:B------:R-:W-:Y:S02]  /*0930*/  ISETP.GE.AND P0, PT, R19, -0x18, PT ;  /* 0xffffffe81300780c */ /* 0x000fe40003f06270 */
[----:B------:R-:W-:-:S11]  /*0940*/  LOP3.LUT R0, R0, 0x80000000, RZ, 0xc0, !PT ;  /* 0x8000000000007812 */ /* 0x000fd600078ec0ff */
[----:B------:R-:W-:Y:S05]  /*0950*/  @!P0 BRA `(.L_x_15) ;  /* 0x0000000000688947 */ /* 0x000fea0003800000 */
[-CC-:B------:R-:W-:Y:S01]  /*0960*/  FFMA.RZ R15, R3, R21.reuse, R18.reuse ;  /* 0x00000015030f7223 */ /* 0x180fe2000000c012 */
[C---:B------:R-:W-:Y:S01]  /*0970*/  VIADD R20, R19.reuse, 0x20 ;  /* 0x0000002013147836 */ /* 0x040fe20000000000 */
[C---:B------:R-:W-:Y:S02]  /*0980*/  ISETP.NE.AND P2, PT, R19.reuse, RZ, PT ;  /* 0x000000ff1300720c */ /* 0x040fe40003f45270 */
[----:B------:R-:W-:Y:S02]  /*0990*/  ISETP.NE.AND P1, PT, R19, RZ, PT ;  /* 0x000000ff1300720c */ /* 0x000fe40003f25270 */
[----:B------:R-:W-:Y:S01]  /*09a0*/  LOP3.LUT R17, R15, 0x7fffff, RZ, 0xc0, !PT ;  /* 0x007fffff0f117812 */ /* 0x000fe200078ec0ff */
[CCC-:B------:R-:W-:Y:S01]  /*09b0*/  FFMA.RP R15, R3.reuse, R21.reuse, R18.reuse ;  /* 0x00000015030f7223 */ /* 0x1c0fe20000008012 */
[----:B------:R-:W-:Y:S01]  /*09c0*/  FFMA.RM R18, R3, R21, R18 ;  /* 0x0000001503127223 */ /* 0x000fe20000004012 */
[----:B------:R-:W-:Y:S01]  /*09d0*/  IMAD.MOV R3, RZ, RZ, -R19 ;  /* 0x000000ffff037224 */ /* 0x000fe200078e0a13 */
[----:B------:R-:W-:-:S03]  /*09e0*/  LOP3.LUT R17, R17, 0x800000, RZ, 0xfc, !PT ;  /* 0x0080000011117812 */ /* 0x000fc600078efcff */
[----:B------:R-:W-:Y:S02]  /*09f0*/  FSETP.NEU.FTZ.AND P0, PT, R15, R18, PT ;  /* 0x000000120f00720b */ /* 0x000fe40003f1d000 */
[----:B------:R-:W-:Y:S02]  /*0a00*/  SHF.L.U32 R20, R17, R20, RZ ;  /* 0x0000001411147219 */ /* 0x000fe400000006ff */
[----:B------:R-:W-:Y:S02]  /*0a10*/  SEL R18, R3, RZ, P2 ;  /* 0x000000ff03127207 */ /* 0x000fe40001000000 */
[----:B------:R-:W-:Y:S02]  /*0a20*/  ISETP.NE.AND P1, PT, R20, RZ, P1 ;  /* 0x000000ff1400720c */ /* 0x000fe40000f25270 */
[----:B------:R-:W-:Y:S02]  /*0a30*/  SHF.R.U32.HI R18, RZ, R18, R17 ;  /* 0x00000012ff127219 */ /* 0x000fe40000011611 */
[----:B------:R-:W-:-:S02]  /*0a40*/  PLOP3.LUT P0, PT, P0, P1, PT, 0xf8, 0x8f ;  /* 0x00000000008f781c */ /* 0x000fc40000703f70 */
[----:B------:R-:W-:Y:S02]  /*0a50*/  SHF.R.U32.HI R20, RZ, 0x1, R18 ;  /* 0x00000001ff147819 */ /* 0x000fe40000011612 */
[----:B------:R-:W-:-:S04]  /*0a60*/  SEL R3, RZ, 0x1, !P0 ;  /* 0x00000001ff037807 */ /* 0x000fc80004000000 */
[----:B------:R-:W-:-:S04]  /*0a70*/  LOP3.LUT R3, R3, 0x1, R20, 0xf8, !PT ;  /* 0x0000000103037812 */ /* 0x000fc800078ef814 */
[----:B------:R-:W-:-:S05]  /*0a80*/  LOP3.LUT R3, R3, R18, RZ, 0xc0, !PT ;  /* 0x0000001203037212 */ /* 0x000fca00078ec0ff */
[----:B------:R-:W-:-:S05]  /*0a90*/  IMAD.IADD R3, R20, 0x1, R3 ;  /* 0x0000000114037824 */ /* 0x000fca00078e0203 */
[----:B------:R-:W-:Y:S01]  /*0aa0*/  LOP3.LUT R0, R3, R0, RZ, 0xfc, !PT ;  /* 0x0000000003007212 */ /* 0x000fe200078efcff */
[----:B------:R-:W-:Y:S06]  /*0ab0*/  BRA `(.L_x_15) ;  /* 0x0000000000107947 */ /* 0x000fec0003800000 */
.L_x_14:
[----:B------:R-:W-:-:S04]  /*0ac0*/  LOP3.LUT R0, R0, 0x80000000, RZ, 0xc0, !PT ;  /* 0x8000000000007812 */ /* 0x000fc800078ec0ff */
[----:B------:R-:W-:Y:S01]  /*0ad0*/  LOP3.LUT R0, R0, 0x7f800000, RZ, 0xfc, !PT ;  /* 0x7f80000000007812 */ /* 0x000fe200078efcff */
[----:B------:R-:W-:Y:S06]  /*0ae0*/  BRA `(.L_x_15) ;  /* 0x0000000000047947 */ /* 0x000fec0003800000 */
.L_x_13:
[----:B------:R-:W-:-:S07]  /*0af0*/  IMAD R0, R20, 0x800000, R0 ;  /* 0x0080000014007824 */ /* 0x000fce00078e0200 */
.L_x_15:
[----:B------:R-:W-:Y:S05]  /*0b00*/  BSYNC.RECONVERGENT B3 ;  /* 0x0000000000037941 */ /* 0x000fea0003800200 */
.L_x_12:
[----:B------:R-:W-:Y:S05]  /*0b10*/  BRA `(.L_x_16) ;  /* 0x0000000000207947 */ /* 0x000fea0003800000 */
.L_x_11:
[----:B------:R-:W-:-:S04]  /*0b20*/  LOP3.LUT R0, R19, 0x80000000, R18, 0x48, !PT ;  /* 0x8000000013007812 */ /* 0x000fc800078e4812 */
[----:B------:R-:W-:Y:S01]  /*0b30*/  LOP3.LUT R0, R0, 0x7f800000, RZ, 0xfc, !PT ;  /* 0x7f80000000007812 */ /* 0x000fe200078efcff */
[----:B------:R-:W-:Y:S06]  /*0b40*/  BRA `(.L_x_16) ;  /* 0x0000000000147947 */ /* 0x000fec0003800000 */
.L_x_10:
[----:B------:R-:W-:Y:S01]  /*0b50*/  LOP3.LUT R0, R19, 0x80000000, R18, 0x48, !PT ;  /* 0x8000000013007812 */ /* 0x000fe200078e4812 */
[----:B------:R-:W-:Y:S06]  /*0b60*/  BRA `(.L_x_16) ;  /* 0x00000000000c7947 */ /* 0x000fec0003800000 */
.L_x_9:
[----:B------:R-:W0:Y:S01]  /*0b70*/  MUFU.RSQ R0, -QNAN ;  /* 0xffc0000000007908 */ /* 0x000e220000001400 */
[----:B------:R-:W-:Y:S05]  /*0b80*/  BRA `(.L_x_16) ;  /* 0x0000000000047947 */ /* 0x000fea0003800000 */
.L_x_8:
[----:B------:R-:W-:-:S07]  /*0b90*/  FADD.FTZ R0, R0, R3 ;  /* 0x0000000300007221 */ /* 0x000fce0000010000 */
.L_x_16:
[----:B------:R-:W-:Y:S05]  /*0ba0*/  BSYNC.RECONVERGENT B2 ;  /* 0x0000000000027941 */ /* 0x000fea0003800200 */
.L_x_6:
[----:B------:R-:W-:-:S04]  /*0bb0*/  IMAD.MOV.U32 R17, RZ, RZ, 0x0 ;  /* 0x00000000ff117424 */ /* 0x000fc800078e00ff */
[----:B0-----:R-:W-:Y:S05]  /*0bc0*/  RET.REL.NODEC R16 `(_Z6inpolyiPKfS0_iPb) ;  /* 0xfffffff4100c7950 */ /* 0x001fea0003c3ffff */
.L_x_17:
[----:B------:R-:W-:-:S00]  /*0bd0*/  BRA `(.L_x_17) ;  /* 0xfffffffc00fc7947 */ /* 0x000fc0000383ffff */
[----:B------:R-:W-:-:S00]  /*0be0*/  NOP ;  /* 0x0000000000007918 */ /* 0x000fc00000000000 */
        /* <DEDUP_REMOVED lines=9> */
.L_x_18:


//--------------------- .nv.shared.reserved.0     --------------------------
	.section	.nv.shared.reserved.0,"aw",@nobits
	.weak		__nv_reservedSMEM_offset_0_alias
	.size		__nv_reservedSMEM_offset_0_alias, 0, 64
	.other		__nv_reservedSMEM_offset_0_alias,@"STO_CUDA_RESERVED_SHARED STV_DEFAULT"
__nv_reservedSMEM_offset_0_alias:
	.zero		0
	.zero		64


//--------------------- .nv.constant0._Z6inpolyiPKfS0_iPb --------------------------
	.section	.nv.constant0._Z6inpolyiPKfS0_iPb,"a",@progbits
	.sectionflags	@""
	.align	4
.nv.constant0._Z6inpolyiPKfS0_iPb:
	.zero		936


//--------------------- SYMBOLS --------------------------

	.type		.nv.reservedSmem.offset0,@object
	.size		.nv.reservedSmem.offset0,0x4
